//
// Generated by NVIDIA NVVM Compiler
//
// Compiler Build ID: CL-36424714
// Cuda compilation tools, release 13.0, V13.0.88
// Based on NVVM 20.0.0
//

.version 9.0
.target sm_100
.address_size 64

	// .globl	_Z9vectorDivPKfS0_Pfi

.visible .entry _Z9vectorDivPKfS0_Pfi(
	.param .u64 .ptr .align 1 _Z9vectorDivPKfS0_Pfi_param_0,
	.param .u64 .ptr .align 1 _Z9vectorDivPKfS0_Pfi_param_1,
	.param .u64 .ptr .align 1 _Z9vectorDivPKfS0_Pfi_param_2,
	.param .u32 _Z9vectorDivPKfS0_Pfi_param_3
)
{
	.reg .pred 	%p<2>;
	.reg .b32 	%r<6>;
	.reg .b32 	%f<4>;
	.reg .b64 	%rd<11>;

	ld.param.u64 	%rd1, [_Z9vectorDivPKfS0_Pfi_param_0];
	ld.param.u64 	%rd2, [_Z9vectorDivPKfS0_Pfi_param_1];
	ld.param.u64 	%rd3, [_Z9vectorDivPKfS0_Pfi_param_2];
	ld.param.u32 	%r2, [_Z9vectorDivPKfS0_Pfi_param_3];
	mov.u32 	%r3, %ntid.x;
	mov.u32 	%r4, %ctaid.x;
	mov.u32 	%r5, %tid.x;
	mad.lo.s32 	%r1, %r3, %r4, %r5;
	setp.ge.s32 	%p1, %r1, %r2;
	@%p1 bra 	$L__BB0_2;
	cvta.to.global.u64 	%rd4, %rd1;
	cvta.to.global.u64 	%rd5, %rd2;
	cvta.to.global.u64 	%rd6, %rd3;
	mul.wide.s32 	%rd7, %r1, 4;
	add.s64 	%rd8, %rd4, %rd7;
	ld.global.f32 	%f1, [%rd8];
	add.s64 	%rd9, %rd5, %rd7;
	ld.global.f32 	%f2, [%rd9];
	div.rn.f32 	%f3, %f1, %f2;
	add.s64 	%rd10, %rd6, %rd7;
	st.global.f32 	[%rd10], %f3;
$L__BB0_2:
	ret;

}


// ===== COMPILED SASS (sm_100) =====

	.target	sm_100

	.elftype	@"ET_EXEC"


//--------------------- .note.nv.tkinfo           --------------------------
	.section	.note.nv.tkinfo,"",@"SHT_NOTE"
	.sectionflags	@"SHF_NOTE_NV_TKINFO"
	.tkinfo
        /*0018*/ 	.word	0x00000002
        /*0030*/ 	.string	""
        /*0030*/ 	.string	"ptxas"
        /*0030*/ 	.string	"Cuda compilation tools, release 13.0, V13.0.88"
        /*0030*/ 	.string	"Build cuda_13.0.r13.0/compiler.36424714_0"
        /*0030*/ 	.string	"-arch sm_100 -m 64 "



//--------------------- .note.nv.cuinfo           --------------------------
	.section	.note.nv.cuinfo,"",@"SHT_NOTE"
	.sectionflags	@"SHF_NOTE_NV_CUINFO"
        /*0018*/ 	.short	0x0002
        /*001a*/ 	.short	0x0064
        /*001c*/ 	.short	0x0082
	.zero		2


//--------------------- .nv.info                  --------------------------
	.section	.nv.info,"",@"SHT_CUDA_INFO"
	.align	4


	//----- nvinfo : EIATTR_REGCOUNT
	.align		4
        /*0000*/ 	.byte	0x04, 0x2f
        /*0002*/ 	.short	(.L_1 - .L_0)
	.align		4
.L_0:
        /*0004*/ 	.word	index@(_Z9vectorDivPKfS0_Pfi)
        /*0008*/ 	.word	0x00000010


	//----- nvinfo : EIATTR_FRAME_SIZE
	.align		4
.L_1:
        /*000c*/ 	.byte	0x04, 0x11
        /*000e*/ 	.short	(.L_3 - .L_2)
	.align		4
.L_2:
        /*0010*/ 	.word	index@($__internal_0_$__cuda_sm3x_div_rn_noftz_f32_slowpath)
        /*0014*/ 	.word	0x00000000


	//----- nvinfo : EIATTR_FRAME_SIZE
	.align		4
.L_3:
        /*0018*/ 	.byte	0x04, 0x11
        /*001a*/ 	.short	(.L_5 - .L_4)
	.align		4
.L_4:
        /*001c*/ 	.word	index@(_Z9vectorDivPKfS0_Pfi)
        /*0020*/ 	.word	0x00000000


	//----- nvinfo : EIATTR_MIN_STACK_SIZE
	.align		4
.L_5:
        /*0024*/ 	.byte	0x04, 0x12
        /*0026*/ 	.short	(.L_7 - .L_6)
	.align		4
.L_6:
        /*0028*/ 	.word	index@(_Z9vectorDivPKfS0_Pfi)
        /*002c*/ 	.word	0x00000000
.L_7:


//--------------------- .nv.compat                --------------------------
	.section	.nv.compat,"",@"SHT_CUDA_COMPAT_INFO"
	.align	4
        /*0000*/ 	.byte	0x02, 0x09, 0x00, 0x00, 0x02, 0x02, 0x01, 0x00, 0x02, 0x05, 0x05, 0x00, 0x03, 0x07, 0x01, 0x01
        /*0010*/ 	.byte	0x02, 0x03, 0x00, 0x00, 0x02, 0x06, 0x01, 0x00, 0x04, 0x0b, 0x08, 0x00, 0x01, 0x00, 0x00, 0x00
        /*0020*/ 	.byte	0x00, 0x00, 0x00, 0x00


//--------------------- .nv.info._Z9vectorDivPKfS0_Pfi --------------------------
	.section	.nv.info._Z9vectorDivPKfS0_Pfi,"",@"SHT_CUDA_INFO"
	.sectionflags	@""
	.align	4


	//----- nvinfo : EIATTR_CUDA_API_VERSION
	.align		4
        /*0000*/ 	.byte	0x04, 0x37
        /*0002*/ 	.short	(.L_9 - .L_8)
.L_8:
        /*0004*/ 	.word	0x00000082


	//----- nvinfo : EIATTR_KPARAM_INFO
	.align		4
.L_9:
        /*0008*/ 	.byte	0x04, 0x17
        /*000a*/ 	.short	(.L_11 - .L_10)
.L_10:
        /*000c*/ 	.word	0x00000000
        /*0010*/ 	.short	0x0003
        /*0012*/ 	.short	0x0018
        /*0014*/ 	.byte	0x00, 0xf0, 0x11, 0x00


	//----- nvinfo : EIATTR_KPARAM_INFO
	.align		4
.L_11:
        /*0018*/ 	.byte	0x04, 0x17
        /*001a*/ 	.short	(.L_13 - .L_12)
.L_12:
        /*001c*/ 	.word	0x00000000
        /*0020*/ 	.short	0x0002
        /*0022*/ 	.short	0x0010
        /*0024*/ 	.byte	0x00, 0xf5, 0x21, 0x00


	//----- nvinfo : EIATTR_KPARAM_INFO
	.align		4
.L_13:
        /*0028*/ 	.byte	0x04, 0x17
        /*002a*/ 	.short	(.L_15 - .L_14)
.L_14:
        /*002c*/ 	.word	0x00000000
        /*0030*/ 	.short	0x0001
        /*0032*/ 	.short	0x0008
        /*0034*/ 	.byte	0x00, 0xf5, 0x21, 0x00


	//----- nvinfo : EIATTR_KPARAM_INFO
	.align		4
.L_15:
        /*0038*/ 	.byte	0x04, 0x17
        /*003a*/ 	.short	(.L_17 - .L_16)
.L_16:
        /*003c*/ 	.word	0x00000000
        /*0040*/ 	.short	0x0000
        /*0042*/ 	.short	0x0000
        /*0044*/ 	.byte	0x00, 0xf5, 0x21, 0x00


	//----- nvinfo : EIATTR_SPARSE_MMA_MASK
	.align		4
.L_17:
        /*0048*/ 	.byte	0x03, 0x50
        /*004a*/ 	.short	0x0000


	//----- nvinfo : EIATTR_MAXREG_COUNT
	.align		4
        /*004c*/ 	.byte	0x03, 0x1b
        /*004e*/ 	.short	0x00ff


	//----- nvinfo : EIATTR_MERCURY_ISA_VERSION
	.align		4
        /*0050*/ 	.byte	0x03, 0x5f
        /*0052*/ 	.short	0x0101


	//----- nvinfo : EIATTR_VRC_CTA_INIT_COUNT
	.align		4
        /*0054*/ 	.byte	0x02, 0x4a
	.zero		1
	.zero		1


	//----- nvinfo : EIATTR_EXIT_INSTR_OFFSETS
	.align		4
        /*0058*/ 	.byte	0x04, 0x1c
        /*005a*/ 	.short	(.L_19 - .L_18)


	//   ....[0]....
.L_18:
        /*005c*/ 	.word	0x00000070


	//   ....[1]....
        /*0060*/ 	.word	0x000001f0


	//----- nvinfo : EIATTR_CRS_STACK_SIZE
	.align		4
.L_19:
        /*0064*/ 	.byte	0x04, 0x1e
        /*0066*/ 	.short	(.L_21 - .L_20)
.L_20:
        /*0068*/ 	.word	0x00000000


	//----- nvinfo : EIATTR_CBANK_PARAM_SIZE
	.align		4
.L_21:
        /*006c*/ 	.byte	0x03, 0x19
        /*006e*/ 	.short	0x001c


	//----- nvinfo : EIATTR_PARAM_CBANK
	.align		4
        /*0070*/ 	.byte	0x04, 0x0a
        /*0072*/ 	.short	(.L_23 - .L_22)
	.align		4
.L_22:
        /*0074*/ 	.word	index@(.nv.constant0._Z9vectorDivPKfS0_Pfi)
        /*0078*/ 	.short	0x0380
        /*007a*/ 	.short	0x001c


	//----- nvinfo : EIATTR_SW_WAR
	.align		4
.L_23:
        /*007c*/ 	.byte	0x04, 0x36
        /*007e*/ 	.short	(.L_25 - .L_24)
.L_24:
        /*0080*/ 	.word	0x00000008
.L_25:


//--------------------- .nv.callgraph             --------------------------
	.section	.nv.callgraph,"",@"SHT_CUDA_CALLGRAPH"
	.align	4
	.sectionentsize	8
	.align		4
        /*0000*/ 	.word	0x00000000
	.align		4
        /*0004*/ 	.word	0xffffffff
	.align		4
        /*0008*/ 	.word	0x00000000
	.align		4
        /*000c*/ 	.word	0xfffffffe
	.align		4
        /*0010*/ 	.word	0x00000000
	.align		4
        /*0014*/ 	.word	0xfffffffd
	.align		4
        /*0018*/ 	.word	0x00000000
	.align		4
        /*001c*/ 	.word	0xfffffffc


//--------------------- .text._Z9vectorDivPKfS0_Pfi --------------------------
	.section	.text._Z9vectorDivPKfS0_Pfi,"ax",@progbits
	.align	128
        .global         _Z9vectorDivPKfS0_Pfi
        .type           _Z9vectorDivPKfS0_Pfi,@function
        .size           _Z9vectorDivPKfS0_Pfi,(.L_x_14 - _Z9vectorDivPKfS0_Pfi)
        .other          _Z9vectorDivPKfS0_Pfi,@"STO_CUDA_ENTRY STV_DEFAULT"
_Z9vectorDivPKfS0_Pfi:
.text._Z9vectorDivPKfS0_Pfi:
[----:B------:R-:W-:Y:S01]  /*0000*/  LDC R1, c[0x0][0x37c] ;  /* 0x0000df00ff017b82 */ /* 0x000fe20000000800 */
[----:B------:R-:W0:Y:S01]  /*0010*/  S2R R2, SR_CTAID.X ;  /* 0x0000000000027919 */ /* 0x000e220000002500 */
[----:B------:R-:W0:Y:S01]  /*0020*/  LDCU UR4, c[0x0][0x360] ;  /* 0x00006c00ff0477ac */ /* 0x000e220008000800 */
[----:B------:R-:W0:Y:S01]  /*0030*/  S2R R3, SR_TID.X ;  /* 0x0000000000037919 */ /* 0x000e220000002100 */
[----:B------:R-:W1:Y:S01]  /*0040*/  LDCU UR5, c[0x0][0x398] ;  /* 0x00007300ff0577ac */ /* 0x000e620008000800 */
[----:B0-----:R-:W-:-:S05]  /*0050*/  IMAD R2, R2, UR4, R3 ;  /* 0x0000000402027c24 */ /* 0x001fca000f8e0203 */
[----:B-1----:R-:W-:-:S13]  /*0060*/  ISETP.GE.AND P0, PT, R2, UR5, PT ;  /* 0x0000000502007c0c */ /* 0x002fda000bf06270 */
[----:B------:R-:W-:Y:S05]  /*0070*/  @P0 EXIT ;  /* 0x000000000000094d */ /* 0x000fea0003800000 */
[----:B------:R-:W0:Y:S01]  /*0080*/  LDC.64 R6, c[0x0][0x388] ;  /* 0x0000e200ff067b82 */ /* 0x000e220000000a00 */
[----:B------:R-:W1:Y:S07]  /*0090*/  LDCU.64 UR4, c[0x0][0x358] ;  /* 0x00006b00ff0477ac */ /* 0x000e6e0008000a00 */
[----:B------:R-:W2:Y:S01]  /*00a0*/  LDC.64 R4, c[0x0][0x380] ;  /* 0x0000e000ff047b82 */ /* 0x000ea20000000a00 */
[----:B0-----:R-:W-:-:S05]  /*00b0*/  IMAD.WIDE R6, R2, 0x4, R6 ;  /* 0x0000000402067825 */ /* 0x001fca00078e0206 */
[----:B-1----:R-:W3:Y:S01]  /*00c0*/  LDG.E R3, desc[UR4][R6.64] ;  /* 0x0000000406037981 */ /* 0x002ee2000c1e1900 */
[----:B--2---:R-:W-:-:S05]  /*00d0*/  IMAD.WIDE R4, R2, 0x4, R4 ;  /* 0x0000000402047825 */ /* 0x004fca00078e0204 */
[----:B------:R-:W2:Y:S01]  /*00e0*/  LDG.E R0, desc[UR4][R4.64] ;  /* 0x0000000404007981 */ /* 0x000ea2000c1e1900 */
[----:B------:R-:W-:Y:S01]  /*00f0*/  BSSY.RECONVERGENT B0, `(.L_x_0) ;  /* 0x000000c000007945 */ /* 0x000fe20003800200 */
[----:B---3--:R-:W0:Y:S08]  /*0100*/  MUFU.RCP R8, R3 ;  /* 0x0000000300087308 */ /* 0x008e300000001000 */
[----:B--2---:R-:W1:Y:S01]  /*0110*/  FCHK P0, R0, R3 ;  /* 0x0000000300007302 */ /* 0x004e620000000000 */
[----:B0-----:R-:W-:-:S04]  /*0120*/  FFMA R9, -R3, R8, 1 ;  /* 0x3f80000003097423 */ /* 0x001fc80000000108 */
[----:B------:R-:W-:-:S04]  /*0130*/  FFMA R9, R8, R9, R8 ;  /* 0x0000000908097223 */ /* 0x000fc80000000008 */
[----:B------:R-:W-:-:S04]  /*0140*/  FFMA R8, R0, R9, RZ ;  /* 0x0000000900087223 */ /* 0x000fc800000000ff */
[----:B------:R-:W-:-:S04]  /*0150*/  FFMA R10, -R3, R8, R0 ;  /* 0x00000008030a7223 */ /* 0x000fc80000000100 */
[----:B------:R-:W-:Y:S01]  /*0160*/  FFMA R9, R9, R10, R8 ;  /* 0x0000000a09097223 */ /* 0x000fe20000000008 */
[----:B-1----:R-:W-:Y:S06]  /*0170*/  @!P0 BRA `(.L_x_1) ;  /* 0x00000000000c8947 */ /* 0x002fec0003800000 */
[----:B------:R-:W-:-:S07]  /*0180*/  MOV R4, 0x1a0 ;  /* 0x000001a000047802 */ /* 0x000fce0000000f00 */
[----:B------:R-:W-:Y:S05]  /*0190*/  CALL.REL.NOINC `($__internal_0_$__cuda_sm3x_div_rn_noftz_f32_slowpath) ;  /* 0x0000000000187944 */ /* 0x000fea0003c00000 */
[----:B------:R-:W-:-:S07]  /*01a0*/  IMAD.MOV.U32 R9, RZ, RZ, R0 ;  /* 0x000000ffff097224 */ /* 0x000fce00078e0000 */
.L_x_1:
[----:B------:R-:W-:Y:S05]  /*01b0*/  BSYNC.RECONVERGENT B0 ;  /* 0x0000000000007941 */ /* 0x000fea0003800200 */
.L_x_0:
[----:B------:R-:W0:Y:S02]  /*01c0*/  LDC.64 R4, c[0x0][0x390] ;  /* 0x0000e400ff047b82 */ /* 0x000e240000000a00 */
[----:B0-----:R-:W-:-:S05]  /*01d0*/  IMAD.WIDE R2, R2, 0x4, R4 ;  /* 0x0000000402027825 */ /* 0x001fca00078e0204 */
[----:B------:R-:W-:Y:S01]  /*01e0*/  STG.E desc[UR4][R2.64], R9 ;  /* 0x0000000902007986 */ /* 0x000fe2000c101904 */
[----:B------:R-:W-:Y:S05]  /*01f0*/  EXIT ;  /* 0x000000000000794d */ /* 0x000fea0003800000 */
        .weak           $__internal_0_$__cuda_sm3x_div_rn_noftz_f32_slowpath
        .type           $__internal_0_$__cuda_sm3x_div_rn_noftz_f32_slowpath,@function
        .size           $__internal_0_$__cuda_sm3x_div_rn_noftz_f32_slowpath,(.L_x_14 - $__internal_0_$__cuda_sm3x_div_rn_noftz_f32_slowpath)
$__internal_0_$__cuda_sm3x_div_rn_noftz_f32_slowpath:
[--C-:B------:R-:W-:Y:S01]  /*0200*/  SHF.R.U32.HI R6, RZ, 0x17, R3.reuse ;  /* 0x00000017ff067819 */ /* 0x100fe20000011603 */
[----:B------:R-:W-:Y:S01]  /*0210*/  BSSY.RECONVERGENT B1, `(.L_x_2) ;  /* 0x0000064000017945 */ /* 0x000fe20003800200 */
[--C-:B------:R-:W-:Y:S01]  /*0220*/  SHF.R.U32.HI R5, RZ, 0x17, R0.reuse ;  /* 0x00000017ff057819 */ /* 0x100fe20000011600 */
[----:B------:R-:W-:Y:S01]  /*0230*/  IMAD.MOV.U32 R7, RZ, RZ, R0 ;  /* 0x000000ffff077224 */ /* 0x000fe200078e0000 */
[----:B------:R-:W-:Y:S01]  /*0240*/  LOP3.LUT R6, R6, 0xff, RZ, 0xc0, !PT ;  /* 0x000000ff06067812 */ /* 0x000fe200078ec0ff */
[----:B------:R-:W-:Y:S01]  /*0250*/  IMAD.MOV.U32 R8, RZ, RZ, R3 ;  /* 0x000000ffff087224 */ /* 0x000fe200078e0003 */
[----:B------:R-:W-:-:S03]  /*0260*/  LOP3.LUT R5, R5, 0xff, RZ, 0xc0, !PT ;  /* 0x000000ff05057812 */ /* 0x000fc600078ec0ff */
[----:B------:R-:W-:Y:S02]  /*0270*/  VIADD R11, R6, 0xffffffff ;  /* 0xffffffff060b7836 */ /* 0x000fe40000000000 */
[----:B------:R-:W-:-:S03]  /*0280*/  VIADD R10, R5, 0xffffffff ;  /* 0xffffffff050a7836 */ /* 0x000fc60000000000 */
[----:B------:R-:W-:-:S04]  /*0290*/  ISETP.GT.U32.AND P0, PT, R11, 0xfd, PT ;  /* 0x000000fd0b00780c */ /* 0x000fc80003f04070 */
[----:B------:R-:W-:-:S13]  /*02a0*/  ISETP.GT.U32.OR P0, PT, R10, 0xfd, P0 ;  /* 0x000000fd0a00780c */ /* 0x000fda0000704470 */
[----:B------:R-:W-:Y:S01]  /*02b0*/  @!P0 IMAD.MOV.U32 R9, RZ, RZ, RZ ;  /* 0x000000ffff098224 */ /* 0x000fe200078e00ff */
[----:B------:R-:W-:Y:S06]  /*02c0*/  @!P0 BRA `(.L_x_3) ;  /* 0x00000000005c8947 */ /* 0x000fec0003800000 */
[----:B------:R-:W-:Y:S02]  /*02d0*/  FSETP.GTU.FTZ.AND P0, PT, |R0|, +INF , PT ;  /* 0x7f8000000000780b */ /* 0x000fe40003f1c200 */
[----:B------:R-:W-:-:S04]  /*02e0*/  FSETP.GTU.FTZ.AND P1, PT, |R3|, +INF , PT ;  /* 0x7f8000000300780b */ /* 0x000fc80003f3c200 */
[----:B------:R-:W-:-:S13]  /*02f0*/  PLOP3.LUT P0, PT, P0, P1, PT, 0xf8, 0x8f ;  /* 0x00000000008f781c */ /* 0x000fda0000703f70 */
[----:B------:R-:W-:Y:S05]  /*0300*/  @P0 BRA `(.L_x_4) ;  /* 0x00000004004c0947 */ /* 0x000fea0003800000 */
[----:B------:R-:W-:-:S13]  /*0310*/  LOP3.LUT P0, RZ, R8, 0x7fffffff, R7, 0xc8, !PT ;  /* 0x7fffffff08ff7812 */ /* 0x000fda000780c807 */
[----:B------:R-:W-:Y:S05]  /*0320*/  @!P0 BRA `(.L_x_5) ;  /* 0x00000004003c8947 */ /* 0x000fea0003800000 */
[C---:B------:R-:W-:Y:S02]  /*0330*/  FSETP.NEU.FTZ.AND P2, PT, |R0|.reuse, +INF , PT ;  /* 0x7f8000000000780b */ /* 0x040fe40003f5d200 */
[----:B------:R-:W-:Y:S02]  /*0340*/  FSETP.NEU.FTZ.AND P1, PT, |R3|, +INF , PT ;  /* 0x7f8000000300780b */ /* 0x000fe40003f3d200 */
[----:B------:R-:W-:-:S11]  /*0350*/  FSETP.NEU.FTZ.AND P0, PT, |R0|, +INF , PT ;  /* 0x7f8000000000780b */ /* 0x000fd60003f1d200 */
[----:B------:R-:W-:Y:S05]  /*0360*/  @!P1 BRA !P2, `(.L_x_5) ;  /* 0x00000004002c9947 */ /* 0x000fea0005000000 */
[----:B------:R-:W-:-:S04]  /*0370*/  LOP3.LUT P2, RZ, R7, 0x7fffffff, RZ, 0xc0, !PT ;  /* 0x7fffffff07ff7812 */ /* 0x000fc8000784c0ff */
[----:B------:R-:W-:-:S13]  /*0380*/  PLOP3.LUT P1, PT, P1, P2, PT, 0x2f, 0xf2 ;  /* 0x0000000000f2781c */ /* 0x000fda0000f24577 */
[----:B------:R-:W-:Y:S05]  /*0390*/  @P1 BRA `(.L_x_6) ;  /* 0x0000000400181947 */ /* 0x000fea0003800000 */
[----:B------:R-:W-:-:S04]  /*03a0*/  LOP3.LUT P1, RZ, R8, 0x7fffffff, RZ, 0xc0, !PT ;  /* 0x7fffffff08ff7812 */ /* 0x000fc8000782c0ff */
[----:B------:R-:W-:-:S13]  /*03b0*/  PLOP3.LUT P0, PT, P0, P1, PT, 0x2f, 0xf2 ;  /* 0x0000000000f2781c */ /* 0x000fda0000702577 */
[----:B------:R-:W-:Y:S05]  /*03c0*/  @P0 BRA `(.L_x_7) ;  /* 0x0000000400000947 */ /* 0x000fea0003800000 */
[----:B------:R-:W-:Y:S02]  /*03d0*/  ISETP.GE.AND P0, PT, R10, RZ, PT ;  /* 0x000000ff0a00720c */ /* 0x000fe40003f06270 */
[----:B------:R-:W-:-:S11]  /*03e0*/  ISETP.GE.AND P1, PT, R11, RZ, PT ;  /* 0x000000ff0b00720c */ /* 0x000fd60003f26270 */
[----:B------:R-:W-:Y:S02]  /*03f0*/  @P0 IMAD.MOV.U32 R9, RZ, RZ, RZ ;  /* 0x000000ffff090224 */ /* 0x000fe400078e00ff */
[----:B------:R-:W-:Y:S01]  /*0400*/  @!P0 FFMA R7, R0, 1.84467440737095516160e+19, RZ ;  /* 0x5f80000000078823 */ /* 0x000fe200000000ff */
[----:B------:R-:W-:Y:S02]  /*0410*/  @!P0 IMAD.MOV.U32 R9, RZ, RZ, -0x40 ;  /* 0xffffffc0ff098424 */ /* 0x000fe400078e00ff */
[----:B------:R-:W-:Y:S02]  /*0420*/  @!P1 FFMA R8, R3, 1.84467440737095516160e+19, RZ ;  /* 0x5f80000003089823 */ /* 0x000fe400000000ff */
[----:B------:R-:W-:-:S07]  /*0430*/  @!P1 VIADD R9, R9, 0x40 ;  /* 0x0000004009099836 */ /* 0x000fce0000000000 */
.L_x_3:
[----:B------:R-:W-:Y:S01]  /*0440*/  LEA R3, R6, 0xc0800000, 0x17 ;  /* 0xc080000006037811 */ /* 0x000fe200078eb8ff */
[----:B------:R-:W-:Y:S01]  /*0450*/  VIADD R5, R5, 0xffffff81 ;  /* 0xffffff8105057836 */ /* 0x000fe20000000000 */
[----:B------:R-:W-:Y:S03]  /*0460*/  BSSY.RECONVERGENT B2, `(.L_x_8) ;  /* 0x0000035000027945 */ /* 0x000fe60003800200 */
[----:B------:R-:W-:Y:S01]  /*0470*/  IMAD.IADD R3, R8, 0x1, -R3 ;  /* 0x0000000108037824 */ /* 0x000fe200078e0a03 */
[C---:B------:R-:W-:Y:S01]  /*0480*/  IADD3 R6, PT, PT, R5.reuse, 0x7f, -R6 ;  /* 0x0000007f05067810 */ /* 0x040fe20007ffe806 */
[----:B------:R-:W-:Y:S02]  /*0490*/  IMAD R0, R5, -0x800000, R7 ;  /* 0xff80000005007824 */ /* 0x000fe400078e0207 */
[----:B------:R-:W0:Y:S01]  /*04a0*/  MUFU.RCP R8, R3 ;  /* 0x0000000300087308 */ /* 0x000e220000001000 */
[----:B------:R-:W-:Y:S01]  /*04b0*/  FADD.FTZ R11, -R3, -RZ ;  /* 0x800000ff030b7221 */ /* 0x000fe20000010100 */
[----:B------:R-:W-:-:S03]  /*04c0*/  IMAD.IADD R6, R6, 0x1, R9 ;  /* 0x0000000106067824 */ /* 0x000fc600078e0209 */
[----:B0-----:R-:W-:-:S04]  /*04d0*/  FFMA R13, R8, R11, 1 ;  /* 0x3f800000080d7423 */ /* 0x001fc8000000000b */
[----:B------:R-:W-:-:S04]  /*04e0*/  FFMA R10, R8, R13, R8 ;  /* 0x0000000d080a7223 */ /* 0x000fc80000000008 */
[----:B------:R-:W-:-:S04]  /*04f0*/  FFMA R7, R0, R10, RZ ;  /* 0x0000000a00077223 */ /* 0x000fc800000000ff */
[----:B------:R-:W-:-:S04]  /*0500*/  FFMA R8, R11, R7, R0 ;  /* 0x000000070b087223 */ /* 0x000fc80000000000 */
[----:B------:R-:W-:-:S04]  /*0510*/  FFMA R7, R10, R8, R7 ;  /* 0x000000080a077223 */ /* 0x000fc80000000007 */
[----:B------:R-:W-:-:S04]  /*0520*/  FFMA R8, R11, R7, R0 ;  /* 0x000000070b087223 */ /* 0x000fc80000000000 */
[----:B------:R-:W-:-:S05]  /*0530*/  FFMA R0, R10, R8, R7 ;  /* 0x000000080a007223 */ /* 0x000fca0000000007 */
[----:B------:R-:W-:-:S04]  /*0540*/  SHF.R.U32.HI R3, RZ, 0x17, R0 ;  /* 0x00000017ff037819 */ /* 0x000fc80000011600 */
[----:B------:R-:W-:-:S05]  /*0550*/  LOP3.LUT R3, R3, 0xff, RZ, 0xc0, !PT ;  /* 0x000000ff03037812 */ /* 0x000fca00078ec0ff */
[----:B------:R-:W-:-:S04]  /*0560*/  IMAD.IADD R9, R3, 0x1, R6 ;  /* 0x0000000103097824 */ /* 0x000fc800078e0206 */
[----:B------:R-:W-:-:S05]  /*0570*/  VIADD R3, R9, 0xffffffff ;  /* 0xffffffff09037836 */ /* 0x000fca0000000000 */
[----:B------:R-:W-:-:S13]  /*0580*/  ISETP.GE.U32.AND P0, PT, R3, 0xfe, PT ;  /* 0x000000fe0300780c */ /* 0x000fda0003f06070 */
[----:B------:R-:W-:Y:S05]  /*0590*/  @!P0 BRA `(.L_x_9) ;  /* 0x0000000000808947 */ /* 0x000fea0003800000 */
[----:B------:R-:W-:-:S13]  /*05a0*/  ISETP.GT.AND P0, PT, R9, 0xfe, PT ;  /* 0x000000fe0900780c */ /* 0x000fda0003f04270 */
[----:B------:R-:W-:Y:S05]  /*05b0*/  @P0 BRA `(.L_x_10) ;  /* 0x00000000006c0947 */ /* 0x000fea0003800000 */
[----:B------:R-:W-:-:S13]  /*05c0*/  ISETP.GE.AND P0, PT, R9, 0x1, PT ;  /* 0x000000010900780c */ /* 0x000fda0003f06270 */
[----:B------:R-:W-:Y:S05]  /*05d0*/  @P0 BRA `(.L_x_11) ;  /* 0x0000000000740947 */ /* 0x000fea0003800000 */
[----:B------:R-:W-:Y:S02]  /*05e0*/  ISETP.GE.AND P0, PT, R9, -0x18, PT ;  /* 0xffffffe80900780c */ /* 0x000fe40003f06270 */
[----:B------:R-:W-:-:S11]  /*05f0*/  LOP3.LUT R0, R0, 0x80000000, RZ, 0xc0, !PT ;  /* 0x8000000000007812 */ /* 0x000fd600078ec0ff */
[----:B------:R-:W-:Y:S05]  /*0600*/  @!P0 BRA `(.L_x_11) ;  /* 0x0000000000688947 */ /* 0x000fea0003800000 */
[CCC-:B------:R-:W-:Y:S01]  /*0610*/  FFMA.RZ R3, R10.reuse, R8.reuse, R7.reuse ;  /* 0x000000080a037223 */ /* 0x1c0fe2000000c007 */
[CCC-:B------:R-:W-:Y:S01]  /*0620*/  FFMA.RM R6, R10.reuse, R8.reuse, R7.reuse ;  /* 0x000000080a067223 */ /* 0x1c0fe20000004007 */
[C---:B------:R-:W-:Y:S02]  /*0630*/  ISETP.NE.AND P2, PT, R9.reuse, RZ, PT ;  /* 0x000000ff0900720c */ /* 0x040fe40003f45270 */
[----:B------:R-:W-:Y:S02]  /*0640*/  ISETP.NE.AND P1, PT, R9, RZ, PT ;  /* 0x000000ff0900720c */ /* 0x000fe40003f25270 */
[----:B------:R-:W-:Y:S01]  /*0650*/  LOP3.LUT R5, R3, 0x7fffff, RZ, 0xc0, !PT ;  /* 0x007fffff03057812 */ /* 0x000fe200078ec0ff */
[----:B------:R-:W-:Y:S01]  /*0660*/  FFMA.RP R3, R10, R8, R7 ;  /* 0x000000080a037223 */ /* 0x000fe20000008007 */
[----:B------:R-:W-:Y:S02]  /*0670*/  VIADD R8, R9, 0x20 ;  /* 0x0000002009087836 */ /* 0x000fe40000000000 */
[----:B------:R-:W-:Y:S01]  /*0680*/  LOP3.LUT R5, R5, 0x800000, RZ, 0xfc, !PT ;  /* 0x0080000005057812 */ /* 0x000fe200078efcff */
[----:B------:R-:W-:Y:S01]  /*0690*/  IMAD.MOV R7, RZ, RZ, -R9 ;  /* 0x000000ffff077224 */ /* 0x000fe200078e0a09 */
[----:B------:R-:W-:-:S02]  /*06a0*/  FSETP.NEU.FTZ.AND P0, PT, R3, R6, PT ;  /* 0x000000060300720b */ /* 0x000fc40003f1d000 */
[----:B------:R-:W-:Y:S02]  /*06b0*/  SHF.L.U32 R8, R5, R8, RZ ;  /* 0x0000000805087219 */ /* 0x000fe400000006ff */
[----:B------:R-:W-:Y:S02]  /*06c0*/  SEL R6, R7, RZ, P2 ;  /* 0x000000ff07067207 */ /* 0x000fe40001000000 */
[----:B------:R-:W-:Y:S02]  /*06d0*/  ISETP.NE.AND P1, PT, R8, RZ, P1 ;  /* 0x000000ff0800720c */ /* 0x000fe40000f25270 */
[----:B------:R-:W-:Y:S02]  /*06e0*/  SHF.R.U32.HI R6, RZ, R6, R5 ;  /* 0x00000006ff067219 */ /* 0x000fe40000011605 */
[----:B------:R-:W-:Y:S02]  /*06f0*/  PLOP3.LUT P0, PT, P0, P1, PT, 0xf8, 0x8f ;  /* 0x00000000008f781c */ /* 0x000fe40000703f70 */
[----:B------:R-:W-:-:S02]  /*0700*/  SHF.R.U32.HI R8, RZ, 0x1, R6 ;  /* 0x00000001ff087819 */ /* 0x000fc40000011606 */
[----:B------:R-:W-:-:S04]  /*0710*/  SEL R3, RZ, 0x1, !P0 ;  /* 0x00000001ff037807 */ /* 0x000fc80004000000 */
[----:B------:R-:W-:-:S04]  /*0720*/  LOP3.LUT R3, R3, 0x1, R8, 0xf8, !PT ;  /* 0x0000000103037812 */ /* 0x000fc800078ef808 */
[----:B------:R-:W-:-:S05]  /*0730*/  LOP3.LUT R3, R3, R6, RZ, 0xc0, !PT ;  /* 0x0000000603037212 */ /* 0x000fca00078ec0ff */
[----:B------:R-:W-:-:S05]  /*0740*/  IMAD.IADD R3, R8, 0x1, R3 ;  /* 0x0000000108037824 */ /* 0x000fca00078e0203 */
[----:B------:R-:W-:Y:S01]  /*0750*/  LOP3.LUT R0, R3, R0, RZ, 0xfc, !PT ;  /* 0x0000000003007212 */ /* 0x000fe200078efcff */
[----:B------:R-:W-:Y:S06]  /*0760*/  BRA `(.L_x_11) ;  /* 0x0000000000107947 */ /* 0x000fec0003800000 */
.L_x_10:
[----:B------:R-:W-:-:S04]  /*0770*/  LOP3.LUT R0, R0, 0x80000000, RZ, 0xc0, !PT ;  /* 0x8000000000007812 */ /* 0x000fc800078ec0ff */
[----:B------:R-:W-:Y:S01]  /*0780*/  LOP3.LUT R0, R0, 0x7f800000, RZ, 0xfc, !PT ;  /* 0x7f80000000007812 */ /* 0x000fe200078efcff */
[----:B------:R-:W-:Y:S06]  /*0790*/  BRA `(.L_x_11) ;  /* 0x0000000000047947 */ /* 0x000fec0003800000 */
.L_x_9:
[----:B------:R-:W-:-:S07]  /*07a0*/  IMAD R0, R6, 0x800000, R0 ;  /* 0x0080000006007824 */ /* 0x000fce00078e0200 */
.L_x_11:
[----:B------:R-:W-:Y:S05]  /*07b0*/  BSYNC.RECONVERGENT B2 ;  /* 0x0000000000027941 */ /* 0x000fea0003800200 */
.L_x_8:
[----:B------:R-:W-:Y:S05]  /*07c0*/  BRA `(.L_x_12) ;  /* 0x0000000000207947 */ /* 0x000fea0003800000 */
.L_x_7:
[----:B------:R-:W-:-:S04]  /*07d0*/  LOP3.LUT R0, R8, 0x80000000, R7, 0x48, !PT ;  /* 0x8000000008007812 */ /* 0x000fc800078e4807 */
[----:B------:R-:W-:Y:S01]  /*07e0*/  LOP3.LUT R0, R0, 0x7f800000, RZ, 0xfc, !PT ;  /* 0x7f80000000007812 */ /* 0x000fe200078efcff */
[----:B------:R-:W-:Y:S06]  /*07f0*/  BRA `(.L_x_12) ;  /* 0x0000000000147947 */ /* 0x000fec0003800000 */
.L_x_6:
[----:B------:R-:W-:Y:S01]  /*0800*/  LOP3.LUT R0, R8, 0x80000000, R7, 0x48, !PT ;  /* 0x8000000008007812 */ /* 0x000fe200078e4807 */
[----:B------:R-:W-:Y:S06]  /*0810*/  BRA `(.L_x_12) ;  /* 0x00000000000c7947 */ /* 0x000fec0003800000 */
.L_x_5:
[----:B------:R-:W0:Y:S01]  /*0820*/  MUFU.RSQ R0, -QNAN ;  /* 0xffc0000000007908 */ /* 0x000e220000001400 */
[----:B------:R-:W-:Y:S05]  /*0830*/  BRA `(.L_x_12) ;  /* 0x0000000000047947 */ /* 0x000fea0003800000 */
.L_x_4:
[----:B------:R-:W-:-:S07]  /*0840*/  FADD.FTZ R0, R0, R3 ;  /* 0x0000000300007221 */ /* 0x000fce0000010000 */
.L_x_12:
[----:B------:R-:W-:Y:S05]  /*0850*/  BSYNC.RECONVERGENT B1 ;  /* 0x0000000000017941 */ /* 0x000fea0003800200 */
.L_x_2:
[----:B------:R-:W-:-:S04]  /*0860*/  IMAD.MOV.U32 R5, RZ, RZ, 0x0 ;  /* 0x00000000ff057424 */ /* 0x000fc800078e00ff */
[----:B0-----:R-:W-:Y:S05]  /*0870*/  RET.REL.NODEC R4 `(_Z9vectorDivPKfS0_Pfi) ;  /* 0xfffffff404e07950 */ /* 0x001fea0003c3ffff */
.L_x_13:
[----:B------:R-:W-:-:S00]  /*0880*/  BRA `(.L_x_13) ;  /* 0xfffffffc00fc7947 */ /* 0x000fc0000383ffff */
[----:B------:R-:W-:-:S00]  /*0890*/  NOP ;  /* 0x0000000000007918 */ /* 0x000fc00000000000 */
        /* <DEDUP_REMOVED lines=14> */
.L_x_14:


//--------------------- .nv.shared.reserved.0     --------------------------
	.section	.nv.shared.reserved.0,"aw",@nobits
	.weak		__nv_reservedSMEM_offset_0_alias
	.size		__nv_reservedSMEM_offset_0_alias, 0, 64
	.other		__nv_reservedSMEM_offset_0_alias,@"STO_CUDA_RESERVED_SHARED STV_DEFAULT"
__nv_reservedSMEM_offset_0_alias:
	.zero		0
	.zero		64


//--------------------- .nv.constant0._Z9vectorDivPKfS0_Pfi --------------------------
	.section	.nv.constant0._Z9vectorDivPKfS0_Pfi,"a",@progbits
	.sectionflags	@""
	.align	4
.nv.constant0._Z9vectorDivPKfS0_Pfi:
	.zero		924


//--------------------- SYMBOLS --------------------------

	.type		.nv.reservedSmem.offset0,@object
	.size		.nv.reservedSmem.offset0,0x4
